//
// Generated by NVIDIA NVVM Compiler
//
// Compiler Build ID: CL-36424714
// Cuda compilation tools, release 13.0, V13.0.88
// Based on NVVM 20.0.0
//

.version 9.0
.target sm_100
.address_size 64


.entry _Z19cuda_average_kernelIfEvPT_PKS0_i(
	.param .u64 .ptr .align 1 _Z19cuda_average_kernelIfEvPT_PKS0_i_param_0,
	.param .u64 .ptr .align 1 _Z19cuda_average_kernelIfEvPT_PKS0_i_param_1,
	.param .u32 _Z19cuda_average_kernelIfEvPT_PKS0_i_param_2
)
{
	.reg .pred 	%p<7>;
	.reg .b32 	%r<42>;
	.reg .b32 	%f<21>;
	.reg .b64 	%rd<18>;

	ld.param.u64 	%rd3, [_Z19cuda_average_kernelIfEvPT_PKS0_i_param_0];
	ld.param.u64 	%rd4, [_Z19cuda_average_kernelIfEvPT_PKS0_i_param_1];
	ld.param.u32 	%r20, [_Z19cuda_average_kernelIfEvPT_PKS0_i_param_2];
	cvta.to.global.u64 	%rd1, %rd4;
	cvta.to.global.u64 	%rd2, %rd3;
	mov.u32 	%r1, %tid.x;
	mov.u32 	%r2, %tid.y;
	mov.u32 	%r3, %ntid.x;
	mov.u32 	%r4, %ctaid.x;
	mov.u32 	%r5, %ctaid.y;
	mov.u32 	%r6, %nctaid.x;
	mad.lo.s32 	%r21, %r5, %r6, %r4;
	mov.u32 	%r7, %ntid.y;
	mul.lo.s32 	%r22, %r3, %r7;
	mul.lo.s32 	%r23, %r22, %r6;
	mov.u32 	%r8, %nctaid.y;
	mul.lo.s32 	%r9, %r23, %r8;
	mad.lo.s32 	%r24, %r21, %r7, %r2;
	mad.lo.s32 	%r40, %r24, %r3, %r1;
	setp.ge.s32 	%p1, %r40, %r20;
	@%p1 bra 	$L__BB0_7;
	add.s32 	%r25, %r8, %r5;
	mad.lo.s32 	%r26, %r6, %r25, %r4;
	mad.lo.s32 	%r27, %r7, %r26, %r2;
	mad.lo.s32 	%r28, %r3, %r27, %r1;
	max.s32 	%r29, %r20, %r28;
	setp.lt.s32 	%p2, %r28, %r20;
	selp.u32 	%r30, 1, 0, %p2;
	add.s32 	%r31, %r28, %r30;
	sub.s32 	%r32, %r29, %r31;
	div.u32 	%r33, %r32, %r9;
	add.s32 	%r11, %r33, %r30;
	and.b32  	%r34, %r11, 3;
	setp.eq.s32 	%p3, %r34, 3;
	@%p3 bra 	$L__BB0_4;
	add.s32 	%r35, %r11, 1;
	and.b32  	%r36, %r35, 3;
	neg.s32 	%r38, %r36;
$L__BB0_3:
	.pragma "nounroll";
	mul.wide.s32 	%rd5, %r40, 4;
	add.s64 	%rd6, %rd1, %rd5;
	add.s64 	%rd7, %rd2, %rd5;
	ld.global.f32 	%f1, [%rd7];
	ld.global.f32 	%f2, [%rd6];
	add.f32 	%f3, %f1, %f2;
	mul.f32 	%f4, %f3, 0f3F000000;
	st.global.f32 	[%rd7], %f4;
	add.s32 	%r40, %r40, %r9;
	add.s32 	%r38, %r38, 1;
	setp.ne.s32 	%p4, %r38, 0;
	@%p4 bra 	$L__BB0_3;
$L__BB0_4:
	setp.lt.u32 	%p5, %r11, 3;
	@%p5 bra 	$L__BB0_7;
	mul.wide.s32 	%rd11, %r9, 4;
	shl.b32 	%r37, %r9, 2;
$L__BB0_6:
	mul.wide.s32 	%rd8, %r40, 4;
	add.s64 	%rd9, %rd2, %rd8;
	ld.global.f32 	%f5, [%rd9];
	add.s64 	%rd10, %rd1, %rd8;
	ld.global.f32 	%f6, [%rd10];
	add.f32 	%f7, %f5, %f6;
	mul.f32 	%f8, %f7, 0f3F000000;
	st.global.f32 	[%rd9], %f8;
	add.s64 	%rd12, %rd9, %rd11;
	ld.global.f32 	%f9, [%rd12];
	add.s64 	%rd13, %rd10, %rd11;
	ld.global.f32 	%f10, [%rd13];
	add.f32 	%f11, %f9, %f10;
	mul.f32 	%f12, %f11, 0f3F000000;
	st.global.f32 	[%rd12], %f12;
	add.s64 	%rd14, %rd12, %rd11;
	ld.global.f32 	%f13, [%rd14];
	add.s64 	%rd15, %rd13, %rd11;
	ld.global.f32 	%f14, [%rd15];
	add.f32 	%f15, %f13, %f14;
	mul.f32 	%f16, %f15, 0f3F000000;
	st.global.f32 	[%rd14], %f16;
	add.s64 	%rd16, %rd14, %rd11;
	ld.global.f32 	%f17, [%rd16];
	add.s64 	%rd17, %rd15, %rd11;
	ld.global.f32 	%f18, [%rd17];
	add.f32 	%f19, %f17, %f18;
	mul.f32 	%f20, %f19, 0f3F000000;
	st.global.f32 	[%rd16], %f20;
	add.s32 	%r40, %r37, %r40;
	setp.lt.s32 	%p6, %r40, %r20;
	@%p6 bra 	$L__BB0_6;
$L__BB0_7:
	ret;

}
.entry _Z19cuda_average_kernelIdEvPT_PKS0_i(
	.param .u64 .ptr .align 1 _Z19cuda_average_kernelIdEvPT_PKS0_i_param_0,
	.param .u64 .ptr .align 1 _Z19cuda_average_kernelIdEvPT_PKS0_i_param_1,
	.param .u32 _Z19cuda_average_kernelIdEvPT_PKS0_i_param_2
)
{
	.reg .pred 	%p<7>;
	.reg .b32 	%r<42>;
	.reg .b64 	%rd<18>;
	.reg .b64 	%fd<21>;

	ld.param.u64 	%rd3, [_Z19cuda_average_kernelIdEvPT_PKS0_i_param_0];
	ld.param.u64 	%rd4, [_Z19cuda_average_kernelIdEvPT_PKS0_i_param_1];
	ld.param.u32 	%r20, [_Z19cuda_average_kernelIdEvPT_PKS0_i_param_2];
	cvta.to.global.u64 	%rd1, %rd4;
	cvta.to.global.u64 	%rd2, %rd3;
	mov.u32 	%r1, %tid.x;
	mov.u32 	%r2, %tid.y;
	mov.u32 	%r3, %ntid.x;
	mov.u32 	%r4, %ctaid.x;
	mov.u32 	%r5, %ctaid.y;
	mov.u32 	%r6, %nctaid.x;
	mad.lo.s32 	%r21, %r5, %r6, %r4;
	mov.u32 	%r7, %ntid.y;
	mul.lo.s32 	%r22, %r3, %r7;
	mul.lo.s32 	%r23, %r22, %r6;
	mov.u32 	%r8, %nctaid.y;
	mul.lo.s32 	%r9, %r23, %r8;
	mad.lo.s32 	%r24, %r21, %r7, %r2;
	mad.lo.s32 	%r40, %r24, %r3, %r1;
	setp.ge.s32 	%p1, %r40, %r20;
	@%p1 bra 	$L__BB1_7;
	add.s32 	%r25, %r8, %r5;
	mad.lo.s32 	%r26, %r6, %r25, %r4;
	mad.lo.s32 	%r27, %r7, %r26, %r2;
	mad.lo.s32 	%r28, %r3, %r27, %r1;
	max.s32 	%r29, %r20, %r28;
	setp.lt.s32 	%p2, %r28, %r20;
	selp.u32 	%r30, 1, 0, %p2;
	add.s32 	%r31, %r28, %r30;
	sub.s32 	%r32, %r29, %r31;
	div.u32 	%r33, %r32, %r9;
	add.s32 	%r11, %r33, %r30;
	and.b32  	%r34, %r11, 3;
	setp.eq.s32 	%p3, %r34, 3;
	@%p3 bra 	$L__BB1_4;
	add.s32 	%r35, %r11, 1;
	and.b32  	%r36, %r35, 3;
	neg.s32 	%r38, %r36;
$L__BB1_3:
	.pragma "nounroll";
	mul.wide.s32 	%rd5, %r40, 8;
	add.s64 	%rd6, %rd1, %rd5;
	add.s64 	%rd7, %rd2, %rd5;
	ld.global.f64 	%fd1, [%rd7];
	ld.global.f64 	%fd2, [%rd6];
	add.f64 	%fd3, %fd1, %fd2;
	mul.f64 	%fd4, %fd3, 0d3FE0000000000000;
	st.global.f64 	[%rd7], %fd4;
	add.s32 	%r40, %r40, %r9;
	add.s32 	%r38, %r38, 1;
	setp.ne.s32 	%p4, %r38, 0;
	@%p4 bra 	$L__BB1_3;
$L__BB1_4:
	setp.lt.u32 	%p5, %r11, 3;
	@%p5 bra 	$L__BB1_7;
	mul.wide.s32 	%rd11, %r9, 8;
	shl.b32 	%r37, %r9, 2;
$L__BB1_6:
	mul.wide.s32 	%rd8, %r40, 8;
	add.s64 	%rd9, %rd2, %rd8;
	ld.global.f64 	%fd5, [%rd9];
	add.s64 	%rd10, %rd1, %rd8;
	ld.global.f64 	%fd6, [%rd10];
	add.f64 	%fd7, %fd5, %fd6;
	mul.f64 	%fd8, %fd7, 0d3FE0000000000000;
	st.global.f64 	[%rd9], %fd8;
	add.s64 	%rd12, %rd9, %rd11;
	ld.global.f64 	%fd9, [%rd12];
	add.s64 	%rd13, %rd10, %rd11;
	ld.global.f64 	%fd10, [%rd13];
	add.f64 	%fd11, %fd9, %fd10;
	mul.f64 	%fd12, %fd11, 0d3FE0000000000000;
	st.global.f64 	[%rd12], %fd12;
	add.s64 	%rd14, %rd12, %rd11;
	ld.global.f64 	%fd13, [%rd14];
	add.s64 	%rd15, %rd13, %rd11;
	ld.global.f64 	%fd14, [%rd15];
	add.f64 	%fd15, %fd13, %fd14;
	mul.f64 	%fd16, %fd15, 0d3FE0000000000000;
	st.global.f64 	[%rd14], %fd16;
	add.s64 	%rd16, %rd14, %rd11;
	ld.global.f64 	%fd17, [%rd16];
	add.s64 	%rd17, %rd15, %rd11;
	ld.global.f64 	%fd18, [%rd17];
	add.f64 	%fd19, %fd17, %fd18;
	mul.f64 	%fd20, %fd19, 0d3FE0000000000000;
	st.global.f64 	[%rd16], %fd20;
	add.s32 	%r40, %r37, %r40;
	setp.lt.s32 	%p6, %r40, %r20;
	@%p6 bra 	$L__BB1_6;
$L__BB1_7:
	ret;

}


// ===== COMPILED SASS (sm_100) =====

	.target	sm_100

	.elftype	@"ET_EXEC"


//--------------------- .note.nv.tkinfo           --------------------------
	.section	.note.nv.tkinfo,"",@"SHT_NOTE"
	.sectionflags	@"SHF_NOTE_NV_TKINFO"
	.tkinfo
        /*0018*/ 	.word	0x00000002
        /*0030*/ 	.string	""
        /*0030*/ 	.string	"ptxas"
        /*0030*/ 	.string	"Cuda compilation tools, release 13.0, V13.0.88"
        /*0030*/ 	.string	"Build cuda_13.0.r13.0/compiler.36424714_0"
        /*0030*/ 	.string	"-arch sm_100 -m 64 "



//--------------------- .note.nv.cuinfo           --------------------------
	.section	.note.nv.cuinfo,"",@"SHT_NOTE"
	.sectionflags	@"SHF_NOTE_NV_CUINFO"
        /*0018*/ 	.short	0x0002
        /*001a*/ 	.short	0x0064
        /*001c*/ 	.short	0x0082
	.zero		2


//--------------------- .nv.info                  --------------------------
	.section	.nv.info,"",@"SHT_CUDA_INFO"
	.align	4


	//----- nvinfo : EIATTR_REGCOUNT
	.align		4
        /*0000*/ 	.byte	0x04, 0x2f
        /*0002*/ 	.short	(.L_1 - .L_0)
	.align		4
.L_0:
        /*0004*/ 	.word	index@(_Z19cuda_average_kernelIfEvPT_PKS0_i)
        /*0008*/ 	.word	0x00000016


	//----- nvinfo : EIATTR_FRAME_SIZE
	.align		4
.L_1:
        /*000c*/ 	.byte	0x04, 0x11
        /*000e*/ 	.short	(.L_3 - .L_2)
	.align		4
.L_2:
        /*0010*/ 	.word	index@(_Z19cuda_average_kernelIfEvPT_PKS0_i)
        /*0014*/ 	.word	0x00000000


	//----- nvinfo : EIATTR_REGCOUNT
	.align		4
.L_3:
        /*0018*/ 	.byte	0x04, 0x2f
        /*001a*/ 	.short	(.L_5 - .L_4)
	.align		4
.L_4:
        /*001c*/ 	.word	index@(_Z19cuda_average_kernelIdEvPT_PKS0_i)
        /*0020*/ 	.word	0x00000018


	//----- nvinfo : EIATTR_FRAME_SIZE
	.align		4
.L_5:
        /*0024*/ 	.byte	0x04, 0x11
        /*0026*/ 	.short	(.L_7 - .L_6)
	.align		4
.L_6:
        /*0028*/ 	.word	index@(_Z19cuda_average_kernelIdEvPT_PKS0_i)
        /*002c*/ 	.word	0x00000000


	//----- nvinfo : EIATTR_MIN_STACK_SIZE
	.align		4
.L_7:
        /*0030*/ 	.byte	0x04, 0x12
        /*0032*/ 	.short	(.L_9 - .L_8)
	.align		4
.L_8:
        /*0034*/ 	.word	index@(_Z19cuda_average_kernelIdEvPT_PKS0_i)
        /*0038*/ 	.word	0x00000000


	//----- nvinfo : EIATTR_MIN_STACK_SIZE
	.align		4
.L_9:
        /*003c*/ 	.byte	0x04, 0x12
        /*003e*/ 	.short	(.L_11 - .L_10)
	.align		4
.L_10:
        /*0040*/ 	.word	index@(_Z19cuda_average_kernelIfEvPT_PKS0_i)
        /*0044*/ 	.word	0x00000000
.L_11:


//--------------------- .nv.compat                --------------------------
	.section	.nv.compat,"",@"SHT_CUDA_COMPAT_INFO"
	.align	4
        /*0000*/ 	.byte	0x02, 0x09, 0x00, 0x00, 0x02, 0x02, 0x01, 0x00, 0x02, 0x05, 0x05, 0x00, 0x03, 0x07, 0x01, 0x01
        /*0010*/ 	.byte	0x02, 0x03, 0x00, 0x00, 0x02, 0x06, 0x01, 0x00, 0x04, 0x0b, 0x08, 0x00, 0x01, 0x00, 0x00, 0x00
        /*0020*/ 	.byte	0x00, 0x00, 0x00, 0x00


//--------------------- .nv.info._Z19cuda_average_kernelIdEvPT_PKS0_i --------------------------
	.section	.nv.info._Z19cuda_average_kernelIdEvPT_PKS0_i,"",@"SHT_CUDA_INFO"
	.sectionflags	@""
	.align	4


	//----- nvinfo : EIATTR_CUDA_API_VERSION
	.align		4
        /*0000*/ 	.byte	0x04, 0x37
        /*0002*/ 	.short	(.L_13 - .L_12)
.L_12:
        /*0004*/ 	.word	0x00000082


	//----- nvinfo : EIATTR_KPARAM_INFO
	.align		4
.L_13:
        /*0008*/ 	.byte	0x04, 0x17
        /*000a*/ 	.short	(.L_15 - .L_14)
.L_14:
        /*000c*/ 	.word	0x00000000
        /*0010*/ 	.short	0x0002
        /*0012*/ 	.short	0x0010
        /*0014*/ 	.byte	0x00, 0xf0, 0x11, 0x00


	//----- nvinfo : EIATTR_KPARAM_INFO
	.align		4
.L_15:
        /*0018*/ 	.byte	0x04, 0x17
        /*001a*/ 	.short	(.L_17 - .L_16)
.L_16:
        /*001c*/ 	.word	0x00000000
        /*0020*/ 	.short	0x0001
        /*0022*/ 	.short	0x0008
        /*0024*/ 	.byte	0x00, 0xf5, 0x21, 0x00


	//----- nvinfo : EIATTR_KPARAM_INFO
	.align		4
.L_17:
        /*0028*/ 	.byte	0x04, 0x17
        /*002a*/ 	.short	(.L_19 - .L_18)
.L_18:
        /*002c*/ 	.word	0x00000000
        /*0030*/ 	.short	0x0000
        /*0032*/ 	.short	0x0000
        /*0034*/ 	.byte	0x00, 0xf5, 0x21, 0x00


	//----- nvinfo : EIATTR_SPARSE_MMA_MASK
	.align		4
.L_19:
        /*0038*/ 	.byte	0x03, 0x50
        /*003a*/ 	.short	0x0000


	//----- nvinfo : EIATTR_MAXREG_COUNT
	.align		4
        /*003c*/ 	.byte	0x03, 0x1b
        /*003e*/ 	.short	0x00ff


	//----- nvinfo : EIATTR_MERCURY_ISA_VERSION
	.align		4
        /*0040*/ 	.byte	0x03, 0x5f
        /*0042*/ 	.short	0x0101


	//----- nvinfo : EIATTR_VRC_CTA_INIT_COUNT
	.align		4
        /*0044*/ 	.byte	0x02, 0x4a
	.zero		1
	.zero		1


	//----- nvinfo : EIATTR_EXIT_INSTR_OFFSETS
	.align		4
        /*0048*/ 	.byte	0x04, 0x1c
        /*004a*/ 	.short	(.L_21 - .L_20)


	//   ....[0]....
.L_20:
        /*004c*/ 	.word	0x000000e0


	//   ....[1]....
        /*0050*/ 	.word	0x00000450


	//   ....[2]....
        /*0054*/ 	.word	0x00000670


	//----- nvinfo : EIATTR_CRS_STACK_SIZE
	.align		4
.L_21:
        /*0058*/ 	.byte	0x04, 0x1e
        /*005a*/ 	.short	(.L_23 - .L_22)
.L_22:
        /*005c*/ 	.word	0x00000000


	//----- nvinfo : EIATTR_CBANK_PARAM_SIZE
	.align		4
.L_23:
        /*0060*/ 	.byte	0x03, 0x19
        /*0062*/ 	.short	0x0014


	//----- nvinfo : EIATTR_PARAM_CBANK
	.align		4
        /*0064*/ 	.byte	0x04, 0x0a
        /*0066*/ 	.short	(.L_25 - .L_24)
	.align		4
.L_24:
        /*0068*/ 	.word	index@(.nv.constant0._Z19cuda_average_kernelIdEvPT_PKS0_i)
        /*006c*/ 	.short	0x0380
        /*006e*/ 	.short	0x0014


	//----- nvinfo : EIATTR_SW_WAR
	.align		4
.L_25:
        /*0070*/ 	.byte	0x04, 0x36
        /*0072*/ 	.short	(.L_27 - .L_26)
.L_26:
        /*0074*/ 	.word	0x00000008
.L_27:


//--------------------- .nv.info._Z19cuda_average_kernelIfEvPT_PKS0_i --------------------------
	.section	.nv.info._Z19cuda_average_kernelIfEvPT_PKS0_i,"",@"SHT_CUDA_INFO"
	.sectionflags	@""
	.align	4


	//----- nvinfo : EIATTR_CUDA_API_VERSION
	.align		4
        /*0000*/ 	.byte	0x04, 0x37
        /*0002*/ 	.short	(.L_29 - .L_28)
.L_28:
        /*0004*/ 	.word	0x00000082


	//----- nvinfo : EIATTR_KPARAM_INFO
	.align		4
.L_29:
        /*0008*/ 	.byte	0x04, 0x17
        /*000a*/ 	.short	(.L_31 - .L_30)
.L_30:
        /*000c*/ 	.word	0x00000000
        /*0010*/ 	.short	0x0002
        /*0012*/ 	.short	0x0010
        /*0014*/ 	.byte	0x00, 0xf0, 0x11, 0x00


	//----- nvinfo : EIATTR_KPARAM_INFO
	.align		4
.L_31:
        /*0018*/ 	.byte	0x04, 0x17
        /*001a*/ 	.short	(.L_33 - .L_32)
.L_32:
        /*001c*/ 	.word	0x00000000
        /*0020*/ 	.short	0x0001
        /*0022*/ 	.short	0x0008
        /*0024*/ 	.byte	0x00, 0xf5, 0x21, 0x00


	//----- nvinfo : EIATTR_KPARAM_INFO
	.align		4
.L_33:
        /*0028*/ 	.byte	0x04, 0x17
        /*002a*/ 	.short	(.L_35 - .L_34)
.L_34:
        /*002c*/ 	.word	0x00000000
        /*0030*/ 	.short	0x0000
        /*0032*/ 	.short	0x0000
        /*0034*/ 	.byte	0x00, 0xf5, 0x21, 0x00


	//----- nvinfo : EIATTR_SPARSE_MMA_MASK
	.align		4
.L_35:
        /*0038*/ 	.byte	0x03, 0x50
        /*003a*/ 	.short	0x0000


	//----- nvinfo : EIATTR_MAXREG_COUNT
	.align		4
        /*003c*/ 	.byte	0x03, 0x1b
        /*003e*/ 	.short	0x00ff


	//----- nvinfo : EIATTR_MERCURY_ISA_VERSION
	.align		4
        /*0040*/ 	.byte	0x03, 0x5f
        /*0042*/ 	.short	0x0101


	//----- nvinfo : EIATTR_VRC_CTA_INIT_COUNT
	.align		4
        /*0044*/ 	.byte	0x02, 0x4a
	.zero		1
	.zero		1


	//----- nvinfo : EIATTR_EXIT_INSTR_OFFSETS
	.align		4
        /*0048*/ 	.byte	0x04, 0x1c
        /*004a*/ 	.short	(.L_37 - .L_36)


	//   ....[0]....
.L_36:
        /*004c*/ 	.word	0x000000e0


	//   ....[1]....
        /*0050*/ 	.word	0x00000450


	//   ....[2]....
        /*0054*/ 	.word	0x00000670


	//----- nvinfo : EIATTR_CRS_STACK_SIZE
	.align		4
.L_37:
        /*0058*/ 	.byte	0x04, 0x1e
        /*005a*/ 	.short	(.L_39 - .L_38)
.L_38:
        /*005c*/ 	.word	0x00000000


	//----- nvinfo : EIATTR_CBANK_PARAM_SIZE
	.align		4
.L_39:
        /*0060*/ 	.byte	0x03, 0x19
        /*0062*/ 	.short	0x0014


	//----- nvinfo : EIATTR_PARAM_CBANK
	.align		4
        /*0064*/ 	.byte	0x04, 0x0a
        /*0066*/ 	.short	(.L_41 - .L_40)
	.align		4
.L_40:
        /*0068*/ 	.word	index@(.nv.constant0._Z19cuda_average_kernelIfEvPT_PKS0_i)
        /*006c*/ 	.short	0x0380
        /*006e*/ 	.short	0x0014


	//----- nvinfo : EIATTR_SW_WAR
	.align		4
.L_41:
        /*0070*/ 	.byte	0x04, 0x36
        /*0072*/ 	.short	(.L_43 - .L_42)
.L_42:
        /*0074*/ 	.word	0x00000008
.L_43:


//--------------------- .nv.callgraph             --------------------------
	.section	.nv.callgraph,"",@"SHT_CUDA_CALLGRAPH"
	.align	4
	.sectionentsize	8
	.align		4
        /*0000*/ 	.word	0x00000000
	.align		4
        /*0004*/ 	.word	0xffffffff
	.align		4
        /*0008*/ 	.word	0x00000000
	.align		4
        /*000c*/ 	.word	0xfffffffe
	.align		4
        /*0010*/ 	.word	0x00000000
	.align		4
        /*0014*/ 	.word	0xfffffffd
	.align		4
        /*0018*/ 	.word	0x00000000
	.align		4
        /*001c*/ 	.word	0xfffffffc


//--------------------- .text._Z19cuda_average_kernelIdEvPT_PKS0_i --------------------------
	.section	.text._Z19cuda_average_kernelIdEvPT_PKS0_i,"ax",@progbits
	.align	128
.text._Z19cuda_average_kernelIdEvPT_PKS0_i:
        .type           _Z19cuda_average_kernelIdEvPT_PKS0_i,@function
        .size           _Z19cuda_average_kernelIdEvPT_PKS0_i,(.L_x_10 - _Z19cuda_average_kernelIdEvPT_PKS0_i)
        .other          _Z19cuda_average_kernelIdEvPT_PKS0_i,@"STO_CUDA_ENTRY STV_DEFAULT"
_Z19cuda_average_kernelIdEvPT_PKS0_i:
[----:B------:R-:W-:Y:S01]  /*0000*/  LDC R1, c[0x0][0x37c] ;  /* 0x0000df00ff017b82 */ /* 0x000fe20000000800 */
[----:B------:R-:W0:Y:S07]  /*0010*/  S2R R2, SR_TID.Y ;  /* 0x0000000000027919 */ /* 0x000e2e0000002200 */
[----:B------:R-:W-:Y:S01]  /*0020*/  S2UR UR5, SR_CTAID.X ;  /* 0x00000000000579c3 */ /* 0x000fe20000002500 */
[----:B------:R-:W1:Y:S01]  /*0030*/  LDCU UR8, c[0x0][0x360] ;  /* 0x00006c00ff0877ac */ /* 0x000e620008000800 */
[----:B------:R-:W1:Y:S01]  /*0040*/  S2R R5, SR_TID.X ;  /* 0x0000000000057919 */ /* 0x000e620000002100 */
[----:B------:R-:W2:Y:S05]  /*0050*/  LDCU UR6, c[0x0][0x370] ;  /* 0x00006e00ff0677ac */ /* 0x000eaa0008000800 */
[----:B------:R-:W2:Y:S01]  /*0060*/  S2UR UR4, SR_CTAID.Y ;  /* 0x00000000000479c3 */ /* 0x000ea20000002600 */
[----:B------:R-:W3:Y:S07]  /*0070*/  LDCU UR9, c[0x0][0x390] ;  /* 0x00007200ff0977ac */ /* 0x000eee0008000800 */
[----:B------:R-:W0:Y:S01]  /*0080*/  LDC R9, c[0x0][0x364] ;  /* 0x0000d900ff097b82 */ /* 0x000e220000000800 */
[----:B--2---:R-:W-:-:S06]  /*0090*/  UIMAD UR7, UR4, UR6, UR5 ;  /* 0x00000006040772a4 */ /* 0x004fcc000f8e0205 */
[----:B0-----:R-:W-:-:S05]  /*00a0*/  IMAD R0, R9, UR7, R2 ;  /* 0x0000000709007c24 */ /* 0x001fca000f8e0202 */
[----:B------:R-:W0:Y:S01]  /*00b0*/  LDCU UR7, c[0x0][0x374] ;  /* 0x00006e80ff0777ac */ /* 0x000e220008000800 */
[----:B-1----:R-:W-:-:S05]  /*00c0*/  IMAD R4, R0, UR8, R5 ;  /* 0x0000000800047c24 */ /* 0x002fca000f8e0205 */
[----:B---3--:R-:W-:-:S13]  /*00d0*/  ISETP.GE.AND P0, PT, R4, UR9, PT ;  /* 0x0000000904007c0c */ /* 0x008fda000bf06270 */
[----:B0-----:R-:W-:Y:S05]  /*00e0*/  @P0 EXIT ;  /* 0x000000000000094d */ /* 0x001fea0003800000 */
[----:B------:R-:W-:Y:S01]  /*00f0*/  IMAD R0, R9, UR8, RZ ;  /* 0x0000000809007c24 */ /* 0x000fe2000f8e02ff */
[----:B------:R-:W-:Y:S01]  /*0100*/  UIADD3 UR4, UPT, UPT, UR4, UR7, URZ ;  /* 0x0000000704047290 */ /* 0x000fe2000fffe0ff */
[----:B------:R-:W-:Y:S02]  /*0110*/  BSSY.RECONVERGENT B0, `(.L_x_0) ;  /* 0x0000033000007945 */ /* 0x000fe40003800200 */
[----:B------:R-:W-:Y:S01]  /*0120*/  IMAD R0, R0, UR6, RZ ;  /* 0x0000000600007c24 */ /* 0x000fe2000f8e02ff */
[----:B------:R-:W-:-:S03]  /*0130*/  UIMAD UR4, UR4, UR6, UR5 ;  /* 0x00000006040472a4 */ /* 0x000fc6000f8e0205 */
[----:B------:R-:W-:-:S03]  /*0140*/  IMAD R0, R0, UR7, RZ ;  /* 0x0000000700007c24 */ /* 0x000fc6000f8e02ff */
[----:B------:R-:W-:Y:S01]  /*0150*/  IMAD R2, R9, UR4, R2 ;  /* 0x0000000409027c24 */ /* 0x000fe2000f8e0202 */
[----:B------:R-:W0:Y:S01]  /*0160*/  I2F.U32.RP R7, R0 ;  /* 0x0000000000077306 */ /* 0x000e220000209000 */
[----:B------:R-:W-:Y:S02]  /*0170*/  IADD3 R9, PT, PT, RZ, -R0, RZ ;  /* 0x80000000ff097210 */ /* 0x000fe40007ffe0ff */
[----:B------:R-:W-:Y:S01]  /*0180*/  IMAD R5, R2, UR8, R5 ;  /* 0x0000000802057c24 */ /* 0x000fe2000f8e0205 */
[----:B------:R-:W-:Y:S01]  /*0190*/  ISETP.NE.U32.AND P2, PT, R0, RZ, PT ;  /* 0x000000ff0000720c */ /* 0x000fe20003f45070 */
[----:B------:R-:W-:Y:S01]  /*01a0*/  IMAD.MOV.U32 R2, RZ, RZ, RZ ;  /* 0x000000ffff027224 */ /* 0x000fe200078e00ff */
[----:B------:R-:W1:Y:S02]  /*01b0*/  LDCU.64 UR4, c[0x0][0x358] ;  /* 0x00006b00ff0477ac */ /* 0x000e640008000a00 */
[C---:B------:R-:W-:Y:S02]  /*01c0*/  ISETP.GE.AND P0, PT, R5.reuse, UR9, PT ;  /* 0x0000000905007c0c */ /* 0x040fe4000bf06270 */
[----:B------:R-:W-:Y:S01]  /*01d0*/  VIMNMX R6, PT, PT, R5, UR9, !PT ;  /* 0x0000000905067c48 */ /* 0x000fe2000ffe0100 */
[----:B0-----:R-:W0:Y:S02]  /*01e0*/  MUFU.RCP R7, R7 ;  /* 0x0000000700077308 */ /* 0x001e240000001000 */
[----:B0-----:R-:W-:-:S02]  /*01f0*/  IADD3 R3, PT, PT, R7, 0xffffffe, RZ ;  /* 0x0ffffffe07037810 */ /* 0x001fc40007ffe0ff */
[----:B------:R-:W-:-:S04]  /*0200*/  SEL R7, RZ, 0x1, P0 ;  /* 0x00000001ff077807 */ /* 0x000fc80000000000 */
[----:B------:R-:W0:Y:S01]  /*0210*/  F2I.FTZ.U32.TRUNC.NTZ R3, R3 ;  /* 0x0000000300037305 */ /* 0x000e22000021f000 */
[----:B------:R-:W-:Y:S01]  /*0220*/  IADD3 R5, PT, PT, R6, -R5, -R7 ;  /* 0x8000000506057210 */ /* 0x000fe20007ffe807 */
[----:B0-----:R-:W-:-:S04]  /*0230*/  IMAD R9, R9, R3, RZ ;  /* 0x0000000309097224 */ /* 0x001fc800078e02ff */
[----:B------:R-:W-:-:S06]  /*0240*/  IMAD.HI.U32 R2, R3, R9, R2 ;  /* 0x0000000903027227 */ /* 0x000fcc00078e0002 */
[----:B------:R-:W-:-:S05]  /*0250*/  IMAD.HI.U32 R2, R2, R5, RZ ;  /* 0x0000000502027227 */ /* 0x000fca00078e00ff */
[----:B------:R-:W-:-:S05]  /*0260*/  IADD3 R3, PT, PT, -R2, RZ, RZ ;  /* 0x000000ff02037210 */ /* 0x000fca0007ffe1ff */
[----:B------:R-:W-:-:S05]  /*0270*/  IMAD R5, R0, R3, R5 ;  /* 0x0000000300057224 */ /* 0x000fca00078e0205 */
[----:B------:R-:W-:-:S13]  /*0280*/  ISETP.GE.U32.AND P0, PT, R5, R0, PT ;  /* 0x000000000500720c */ /* 0x000fda0003f06070 */
[----:B------:R-:W-:Y:S01]  /*0290*/  @P0 IADD3 R5, PT, PT, -R0, R5, RZ ;  /* 0x0000000500050210 */ /* 0x000fe20007ffe1ff */
[----:B------:R-:W-:-:S03]  /*02a0*/  @P0 VIADD R2, R2, 0x1 ;  /* 0x0000000102020836 */ /* 0x000fc60000000000 */
[----:B------:R-:W-:-:S13]  /*02b0*/  ISETP.GE.U32.AND P1, PT, R5, R0, PT ;  /* 0x000000000500720c */ /* 0x000fda0003f26070 */
[----:B------:R-:W-:Y:S02]  /*02c0*/  @P1 IADD3 R2, PT, PT, R2, 0x1, RZ ;  /* 0x0000000102021810 */ /* 0x000fe40007ffe0ff */
[----:B------:R-:W-:-:S04]  /*02d0*/  @!P2 LOP3.LUT R2, RZ, R0, RZ, 0x33, !PT ;  /* 0x00000000ff02a212 */ /* 0x000fc800078e33ff */
[----:B------:R-:W-:-:S04]  /*02e0*/  IADD3 R2, PT, PT, R7, R2, RZ ;  /* 0x0000000207027210 */ /* 0x000fc80007ffe0ff */
[C---:B------:R-:W-:Y:S02]  /*02f0*/  LOP3.LUT R3, R2.reuse, 0x3, RZ, 0xc0, !PT ;  /* 0x0000000302037812 */ /* 0x040fe400078ec0ff */
[----:B------:R-:W-:Y:S02]  /*0300*/  ISETP.GE.U32.AND P1, PT, R2, 0x3, PT ;  /* 0x000000030200780c */ /* 0x000fe40003f26070 */
[----:B------:R-:W-:Y:S01]  /*0310*/  ISETP.NE.AND P0, PT, R3, 0x3, PT ;  /* 0x000000030300780c */ /* 0x000fe20003f05270 */
[----:B------:R-:W-:-:S12]  /*0320*/  IMAD.MOV.U32 R3, RZ, RZ, R4 ;  /* 0x000000ffff037224 */ /* 0x000fd800078e0004 */
[----:B-1----:R-:W-:Y:S05]  /*0330*/  @!P0 BRA `(.L_x_1) ;  /* 0x0000000000408947 */ /* 0x002fea0003800000 */
[----:B------:R-:W0:Y:S01]  /*0340*/  LDC.64 R12, c[0x0][0x380] ;  /* 0x0000e000ff0c7b82 */ /* 0x000e220000000a00 */
[----:B------:R-:W-:-:S04]  /*0350*/  IADD3 R2, PT, PT, R2, 0x1, RZ ;  /* 0x0000000102027810 */ /* 0x000fc80007ffe0ff */
[----:B------:R-:W-:-:S03]  /*0360*/  LOP3.LUT R2, R2, 0x3, RZ, 0xc0, !PT ;  /* 0x0000000302027812 */ /* 0x000fc600078ec0ff */
[----:B------:R-:W1:Y:S01]  /*0370*/  LDC.64 R10, c[0x0][0x388] ;  /* 0x0000e200ff0a7b82 */ /* 0x000e620000000a00 */
[----:B------:R-:W-:-:S07]  /*0380*/  IADD3 R2, PT, PT, -R2, RZ, RZ ;  /* 0x000000ff02027210 */ /* 0x000fce0007ffe1ff */
.L_x_2:
[----:B-1----:R-:W-:-:S04]  /*0390*/  IMAD.WIDE R4, R3, 0x8, R10 ;  /* 0x0000000803047825 */ /* 0x002fc800078e020a */
[----:B0-2---:R-:W-:Y:S02]  /*03a0*/  IMAD.WIDE R6, R3, 0x8, R12 ;  /* 0x0000000803067825 */ /* 0x005fe400078e020c */
[----:B------:R-:W2:Y:S04]  /*03b0*/  LDG.E.64 R4, desc[UR4][R4.64] ;  /* 0x0000000404047981 */ /* 0x000ea8000c1e1b00 */
[----:B------:R-:W2:Y:S01]  /*03c0*/  LDG.E.64 R8, desc[UR4][R6.64] ;  /* 0x0000000406087981 */ /* 0x000ea2000c1e1b00 */
[----:B------:R-:W-:Y:S01]  /*03d0*/  VIADD R2, R2, 0x1 ;  /* 0x0000000102027836 */ /* 0x000fe20000000000 */
[----:B------:R-:W-:-:S04]  /*03e0*/  IADD3 R3, PT, PT, R0, R3, RZ ;  /* 0x0000000300037210 */ /* 0x000fc80007ffe0ff */
[----:B------:R-:W-:Y:S01]  /*03f0*/  ISETP.NE.AND P0, PT, R2, RZ, PT ;  /* 0x000000ff0200720c */ /* 0x000fe20003f05270 */
[----:B--2---:R-:W-:-:S08]  /*0400*/  DADD R8, R8, R4 ;  /* 0x0000000008087229 */ /* 0x004fd00000000004 */
[----:B------:R-:W-:-:S07]  /*0410*/  DMUL R8, R8, 0.5 ;  /* 0x3fe0000008087828 */ /* 0x000fce0000000000 */
[----:B------:R2:W-:Y:S01]  /*0420*/  STG.E.64 desc[UR4][R6.64], R8 ;  /* 0x0000000806007986 */ /* 0x0005e2000c101b04 */
[----:B------:R-:W-:Y:S05]  /*0430*/  @P0 BRA `(.L_x_2) ;  /* 0xfffffffc00d40947 */ /* 0x000fea000383ffff */
.L_x_1:
[----:B------:R-:W-:Y:S05]  /*0440*/  BSYNC.RECONVERGENT B0 ;  /* 0x0000000000007941 */ /* 0x000fea0003800200 */
.L_x_0:
[----:B------:R-:W-:Y:S05]  /*0450*/  @!P1 EXIT ;  /* 0x000000000000994d */ /* 0x000fea0003800000 */
.L_x_3:
[----:B-1----:R-:W0:Y:S08]  /*0460*/  LDC.64 R4, c[0x0][0x380] ;  /* 0x0000e000ff047b82 */ /* 0x002e300000000a00 */
[----:B--2---:R-:W1:Y:S01]  /*0470*/  LDC.64 R6, c[0x0][0x388] ;  /* 0x0000e200ff067b82 */ /* 0x004e620000000a00 */
[----:B0-----:R-:W-:-:S05]  /*0480*/  IMAD.WIDE R20, R3, 0x8, R4 ;  /* 0x0000000803147825 */ /* 0x001fca00078e0204 */
[----:B------:R-:W2:Y:S01]  /*0490*/  LDG.E.64 R4, desc[UR4][R20.64] ;  /* 0x0000000414047981 */ /* 0x000ea2000c1e1b00 */
[----:B-1----:R-:W-:-:S05]  /*04a0*/  IMAD.WIDE R14, R3, 0x8, R6 ;  /* 0x00000008030e7825 */ /* 0x002fca00078e0206 */
[----:B------:R-:W2:Y:S01]  /*04b0*/  LDG.E.64 R6, desc[UR4][R14.64] ;  /* 0x000000040e067981 */ /* 0x000ea2000c1e1b00 */
[----:B------:R-:W-:Y:S01]  /*04c0*/  IMAD.WIDE R10, R0, 0x8, R14 ;  /* 0x00000008000a7825 */ /* 0x000fe200078e020e */
[----:B--2---:R-:W-:-:S03]  /*04d0*/  DADD R4, R4, R6 ;  /* 0x0000000004047229 */ /* 0x004fc60000000006 */
[----:B------:R-:W-:-:S05]  /*04e0*/  IMAD.WIDE R6, R0, 0x8, R20 ;  /* 0x0000000800067825 */ /* 0x000fca00078e0214 */
[----:B------:R-:W-:-:S07]  /*04f0*/  DMUL R4, R4, 0.5 ;  /* 0x3fe0000004047828 */ /* 0x000fce0000000000 */
[----:B------:R0:W-:Y:S04]  /*0500*/  STG.E.64 desc[UR4][R20.64], R4 ;  /* 0x0000000414007986 */ /* 0x0001e8000c101b04 */
[----:B------:R-:W2:Y:S04]  /*0510*/  LDG.E.64 R8, desc[UR4][R6.64] ;  /* 0x0000000406087981 */ /* 0x000ea8000c1e1b00 */
        /* <DEDUP_REMOVED lines=8> */
[----:B0-----:R-:W-:Y:S01]  /*05a0*/  IMAD.WIDE R4, R0, 0x8, R12 ;  /* 0x0000000800047825 */ /* 0x001fe200078e020c */
[----:B--2---:R-:W-:-:S03]  /*05b0*/  DADD R14, R14, R18 ;  /* 0x000000000e0e7229 */ /* 0x004fc60000000012 */
[----:B------:R-:W-:-:S05]  /*05c0*/  IMAD.WIDE R18, R0, 0x8, R16 ;  /* 0x0000000800127825 */ /* 0x000fca00078e0210 */
[----:B------:R-:W-:-:S07]  /*05d0*/  DMUL R14, R14, 0.5 ;  /* 0x3fe000000e0e7828 */ /* 0x000fce0000000000 */
[----:B------:R1:W-:Y:S04]  /*05e0*/  STG.E.64 desc[UR4][R12.64], R14 ;  /* 0x0000000e0c007986 */ /* 0x0003e8000c101b04 */
[----:B------:R-:W2:Y:S04]  /*05f0*/  LDG.E.64 R18, desc[UR4][R18.64] ;  /* 0x0000000412127981 */ /* 0x000ea8000c1e1b00 */
[----:B------:R-:W2:Y:S01]  /*0600*/  LDG.E.64 R10, desc[UR4][R4.64] ;  /* 0x00000004040a7981 */ /* 0x000ea2000c1e1b00 */
[----:B------:R-:W-:-:S04]  /*0610*/  LEA R3, R0, R3, 0x2 ;  /* 0x0000000300037211 */ /* 0x000fc800078e10ff */
[----:B------:R-:W-:Y:S01]  /*0620*/  ISETP.GE.AND P0, PT, R3, UR9, PT ;  /* 0x0000000903007c0c */ /* 0x000fe2000bf06270 */
[----:B--2---:R-:W-:-:S08]  /*0630*/  DADD R10, R10, R18 ;  /* 0x000000000a0a7229 */ /* 0x004fd00000000012 */
[----:B------:R-:W-:-:S07]  /*0640*/  DMUL R10, R10, 0.5 ;  /* 0x3fe000000a0a7828 */ /* 0x000fce0000000000 */
[----:B------:R1:W-:Y:S01]  /*0650*/  STG.E.64 desc[UR4][R4.64], R10 ;  /* 0x0000000a04007986 */ /* 0x0003e2000c101b04 */
[----:B------:R-:W-:Y:S05]  /*0660*/  @!P0 BRA `(.L_x_3) ;  /* 0xfffffffc007c8947 */ /* 0x000fea000383ffff */
[----:B------:R-:W-:Y:S05]  /*0670*/  EXIT ;  /* 0x000000000000794d */ /* 0x000fea0003800000 */
.L_x_4:
[----:B------:R-:W-:-:S00]  /*0680*/  BRA `(.L_x_4) ;  /* 0xfffffffc00fc7947 */ /* 0x000fc0000383ffff */
[----:B------:R-:W-:-:S00]  /*0690*/  NOP ;  /* 0x0000000000007918 */ /* 0x000fc00000000000 */
        /* <DEDUP_REMOVED lines=14> */
.L_x_10:


//--------------------- .text._Z19cuda_average_kernelIfEvPT_PKS0_i --------------------------
	.section	.text._Z19cuda_average_kernelIfEvPT_PKS0_i,"ax",@progbits
	.align	128
.text._Z19cuda_average_kernelIfEvPT_PKS0_i:
        .type           _Z19cuda_average_kernelIfEvPT_PKS0_i,@function
        .size           _Z19cuda_average_kernelIfEvPT_PKS0_i,(.L_x_11 - _Z19cuda_average_kernelIfEvPT_PKS0_i)
        .other          _Z19cuda_average_kernelIfEvPT_PKS0_i,@"STO_CUDA_ENTRY STV_DEFAULT"
_Z19cuda_average_kernelIfEvPT_PKS0_i:
        /* <DEDUP_REMOVED lines=24> */
[----:B------:R-:W-:Y:S02]  /*0180*/  IMAD R5, R2, UR8, R5 ;  /* 0x0000000802057c24 */ /* 0x000fe4000f8e0205 */
[----:B------:R-:W-:Y:S01]  /*0190*/  HFMA2 R2, -RZ, RZ, 0, 0 ;  /* 0x00000000ff027431 */ /* 0x000fe200000001ff */
[----:B------:R-:W-:Y:S01]  /*01a0*/  ISETP.NE.U32.AND P2, PT, R0, RZ, PT ;  /* 0x000000ff0000720c */ /* 0x000fe20003f45070 */
[----:B------:R-:W1:Y:S01]  /*01b0*/  LDCU.64 UR4, c[0x0][0x358] ;  /* 0x00006b00ff0477ac */ /* 0x000e620008000a00 */
        /* <DEDUP_REMOVED lines=13> */
[----:B------:R-:W-:Y:S02]  /*0290*/  @P0 IADD3 R5, PT, PT, -R0, R5, RZ ;  /* 0x0000000500050210 */ /* 0x000fe40007ffe1ff */
[----:B------:R-:W-:Y:S02]  /*02a0*/  @P0 IADD3 R2, PT, PT, R2, 0x1, RZ ;  /* 0x0000000102020810 */ /* 0x000fe40007ffe0ff */
[----:B------:R-:W-:-:S13]  /*02b0*/  ISETP.GE.U32.AND P1, PT, R5, R0, PT ;  /* 0x000000000500720c */ /* 0x000fda0003f26070 */
[----:B------:R-:W-:Y:S02]  /*02c0*/  @P1 IADD3 R2, PT, PT, R2, 0x1, RZ ;  /* 0x0000000102021810 */ /* 0x000fe40007ffe0ff */
[----:B------:R-:W-:-:S04]  /*02d0*/  @!P2 LOP3.LUT R2, RZ, R0, RZ, 0x33, !PT ;  /* 0x00000000ff02a212 */ /* 0x000fc800078e33ff */
[----:B------:R-:W-:-:S04]  /*02e0*/  IADD3 R2, PT, PT, R7, R2, RZ ;  /* 0x0000000207027210 */ /* 0x000fc80007ffe0ff */
[C---:B------:R-:W-:Y:S02]  /*02f0*/  LOP3.LUT R3, R2.reuse, 0x3, RZ, 0xc0, !PT ;  /* 0x0000000302037812 */ /* 0x040fe400078ec0ff */
[----:B------:R-:W-:Y:S02]  /*0300*/  ISETP.GE.U32.AND P1, PT, R2, 0x3, PT ;  /* 0x000000030200780c */ /* 0x000fe40003f26070 */
[----:B------:R-:W-:Y:S02]  /*0310*/  ISETP.NE.AND P0, PT, R3, 0x3, PT ;  /* 0x000000030300780c */ /* 0x000fe40003f05270 */
[----:B------:R-:W-:-:S11]  /*0320*/  MOV R3, R4 ;  /* 0x0000000400037202 */ /* 0x000fd60000000f00 */
[----:B-1----:R-:W-:Y:S05]  /*0330*/  @!P0 BRA `(.L_x_6) ;  /* 0x0000000000408947 */ /* 0x002fea0003800000 */
[----:B------:R-:W0:Y:S01]  /*0340*/  LDC.64 R10, c[0x0][0x380] ;  /* 0x0000e000ff0a7b82 */ /* 0x000e220000000a00 */
[----:B------:R-:W-:-:S04]  /*0350*/  IADD3 R2, PT, PT, R2, 0x1, RZ ;  /* 0x0000000102027810 */ /* 0x000fc80007ffe0ff */
[----:B------:R-:W-:-:S03]  /*0360*/  LOP3.LUT R2, R2, 0x3, RZ, 0xc0, !PT ;  /* 0x0000000302027812 */ /* 0x000fc600078ec0ff */
[----:B------:R-:W1:Y:S01]  /*0370*/  LDC.64 R8, c[0x0][0x388] ;  /* 0x0000e200ff087b82 */ /* 0x000e620000000a00 */
[----:B------:R-:W-:-:S07]  /*0380*/  IADD3 R2, PT, PT, -R2, RZ, RZ ;  /* 0x000000ff02027210 */ /* 0x000fce0007ffe1ff */
.L_x_7:
[----:B-1----:R-:W-:-:S04]  /*0390*/  IMAD.WIDE R4, R3, 0x4, R8 ;  /* 0x0000000403047825 */ /* 0x002fc800078e0208 */
[----:B0-2---:R-:W-:Y:S02]  /*03a0*/  IMAD.WIDE R6, R3, 0x4, R10 ;  /* 0x0000000403067825 */ /* 0x005fe400078e020a */
[----:B------:R-:W2:Y:S04]  /*03b0*/  LDG.E R5, desc[UR4][R4.64] ;  /* 0x0000000404057981 */ /* 0x000ea8000c1e1900 */
[----:B------:R-:W2:Y:S01]  /*03c0*/  LDG.E R12, desc[UR4][R6.64] ;  /* 0x00000004060c7981 */ /* 0x000ea2000c1e1900 */
[----:B------:R-:W-:Y:S02]  /*03d0*/  IADD3 R2, PT, PT, R2, 0x1, RZ ;  /* 0x0000000102027810 */ /* 0x000fe40007ffe0ff */
[----:B------:R-:W-:Y:S02]  /*03e0*/  IADD3 R3, PT, PT, R0, R3, RZ ;  /* 0x0000000300037210 */ /* 0x000fe40007ffe0ff */
[----:B------:R-:W-:Y:S01]  /*03f0*/  ISETP.NE.AND P0, PT, R2, RZ, PT ;  /* 0x000000ff0200720c */ /* 0x000fe20003f05270 */
[----:B--2---:R-:W-:-:S04]  /*0400*/  FADD R12, R12, R5 ;  /* 0x000000050c0c7221 */ /* 0x004fc80000000000 */
[----:B------:R-:W-:-:S05]  /*0410*/  FMUL R13, R12, 0.5 ;  /* 0x3f0000000c0d7820 */ /* 0x000fca0000400000 */
[----:B------:R2:W-:Y:S03]  /*0420*/  STG.E desc[UR4][R6.64], R13 ;  /* 0x0000000d06007986 */ /* 0x0005e6000c101904 */
[----:B------:R-:W-:Y:S05]  /*0430*/  @P0 BRA `(.L_x_7) ;  /* 0xfffffffc00d40947 */ /* 0x000fea000383ffff */
.L_x_6:
[----:B------:R-:W-:Y:S05]  /*0440*/  BSYNC.RECONVERGENT B0 ;  /* 0x0000000000007941 */ /* 0x000fea0003800200 */
.L_x_5:
[----:B------:R-:W-:Y:S05]  /*0450*/  @!P1 EXIT ;  /* 0x000000000000994d */ /* 0x000fea0003800000 */
.L_x_8:
[----:B0-----:R-:W0:Y:S08]  /*0460*/  LDC.64 R4, c[0x0][0x380] ;  /* 0x0000e000ff047b82 */ /* 0x001e300000000a00 */
[----:B--2---:R-:W1:Y:S01]  /*0470*/  LDC.64 R6, c[0x0][0x388] ;  /* 0x0000e200ff067b82 */ /* 0x004e620000000a00 */
[----:B0-----:R-:W-:-:S05]  /*0480*/  IMAD.WIDE R12, R3, 0x4, R4 ;  /* 0x00000004030c7825 */ /* 0x001fca00078e0204 */
[----:B------:R-:W2:Y:S01]  /*0490*/  LDG.E R2, desc[UR4][R12.64] ;  /* 0x000000040c027981 */ /* 0x000ea2000c1e1900 */
[----:B-1----:R-:W-:-:S05]  /*04a0*/  IMAD.WIDE R10, R3, 0x4, R6 ;  /* 0x00000004030a7825 */ /* 0x002fca00078e0206 */
[----:B------:R-:W2:Y:S01]  /*04b0*/  LDG.E R5, desc[UR4][R10.64] ;  /* 0x000000040a057981 */ /* 0x000ea2000c1e1900 */
[----:B------:R-:W-:-:S04]  /*04c0*/  IMAD.WIDE R6, R0, 0x4, R10 ;  /* 0x0000000400067825 */ /* 0x000fc800078e020a */
[----:B--2---:R-:W-:Y:S01]  /*04d0*/  FADD R2, R2, R5 ;  /* 0x0000000502027221 */ /* 0x004fe20000000000 */
[----:B------:R-:W-:-:S04]  /*04e0*/  IMAD.WIDE R4, R0, 0x4, R12 ;  /* 0x0000000400047825 */ /* 0x000fc800078e020c */
[----:B------:R-:W-:-:S05]  /*04f0*/  FMUL R15, R2, 0.5 ;  /* 0x3f000000020f7820 */ /* 0x000fca0000400000 */
[----:B------:R0:W-:Y:S04]  /*0500*/  STG.E desc[UR4][R12.64], R15 ;  /* 0x0000000f0c007986 */ /* 0x0001e8000c101904 */
[----:B------:R-:W2:Y:S04]  /*0510*/  LDG.E R2, desc[UR4][R4.64] ;  /* 0x0000000404027981 */ /* 0x000ea8000c1e1900 */
        /* <DEDUP_REMOVED lines=8> */
[----:B0-----:R-:W-:-:S04]  /*05a0*/  IMAD.WIDE R12, R0, 0x4, R10 ;  /* 0x00000004000c7825 */ /* 0x001fc800078e020a */
[----:B------:R-:W-:-:S04]  /*05b0*/  IMAD.WIDE R6, R0, 0x4, R8 ;  /* 0x0000000400067825 */ /* 0x000fc800078e0208 */
[----:B--2---:R-:W-:-:S04]  /*05c0*/  FADD R2, R2, R19 ;  /* 0x0000001302027221 */ /* 0x004fc80000000000 */
[----:B------:R-:W-:-:S05]  /*05d0*/  FMUL R15, R2, 0.5 ;  /* 0x3f000000020f7820 */ /* 0x000fca0000400000 */
[----:B------:R0:W-:Y:S04]  /*05e0*/  STG.E desc[UR4][R8.64], R15 ;  /* 0x0000000f08007986 */ /* 0x0001e8000c101904 */
[----:B------:R-:W2:Y:S04]  /*05f0*/  LDG.E R13, desc[UR4][R12.64] ;  /* 0x000000040c0d7981 */ /* 0x000ea8000c1e1900 */
[----:B------:R-:W2:Y:S01]  /*0600*/  LDG.E R2, desc[UR4][R6.64] ;  /* 0x0000000406027981 */ /* 0x000ea2000c1e1900 */
[----:B------:R-:W-:-:S04]  /*0610*/  LEA R3, R0, R3, 0x2 ;  /* 0x0000000300037211 */ /* 0x000fc800078e10ff */
[----:B------:R-:W-:Y:S01]  /*0620*/  ISETP.GE.AND P0, PT, R3, UR9, PT ;  /* 0x0000000903007c0c */ /* 0x000fe2000bf06270 */
[----:B--2---:R-:W-:-:S04]  /*0630*/  FADD R2, R2, R13 ;  /* 0x0000000d02027221 */ /* 0x004fc80000000000 */
[----:B-1----:R-:W-:-:S05]  /*0640*/  FMUL R5, R2, 0.5 ;  /* 0x3f00000002057820 */ /* 0x002fca0000400000 */
[----:B------:R0:W-:Y:S03]  /*0650*/  STG.E desc[UR4][R6.64], R5 ;  /* 0x0000000506007986 */ /* 0x0001e6000c101904 */
[----:B------:R-:W-:Y:S05]  /*0660*/  @!P0 BRA `(.L_x_8) ;  /* 0xfffffffc007c8947 */ /* 0x000fea000383ffff */
[----:B------:R-:W-:Y:S05]  /*0670*/  EXIT ;  /* 0x000000000000794d */ /* 0x000fea0003800000 */
.L_x_9:
        /* <DEDUP_REMOVED lines=16> */
.L_x_11:


//--------------------- .nv.shared.reserved.0     --------------------------
	.section	.nv.shared.reserved.0,"aw",@nobits
	.weak		__nv_reservedSMEM_offset_0_alias
	.size		__nv_reservedSMEM_offset_0_alias, 0, 64
	.other		__nv_reservedSMEM_offset_0_alias,@"STO_CUDA_RESERVED_SHARED STV_DEFAULT"
__nv_reservedSMEM_offset_0_alias:
	.zero		0
	.zero		64


//--------------------- .nv.constant0._Z19cuda_average_kernelIdEvPT_PKS0_i --------------------------
	.section	.nv.constant0._Z19cuda_average_kernelIdEvPT_PKS0_i,"a",@progbits
	.sectionflags	@""
	.align	4
.nv.constant0._Z19cuda_average_kernelIdEvPT_PKS0_i:
	.zero		916


//--------------------- .nv.constant0._Z19cuda_average_kernelIfEvPT_PKS0_i --------------------------
	.section	.nv.constant0._Z19cuda_average_kernelIfEvPT_PKS0_i,"a",@progbits
	.sectionflags	@""
	.align	4
.nv.constant0._Z19cuda_average_kernelIfEvPT_PKS0_i:
	.zero		916


//--------------------- SYMBOLS --------------------------

	.type		.nv.reservedSmem.offset0,@object
	.size		.nv.reservedSmem.offset0,0x4
